	.headerflags	@"EF_CUDA_TEXMODE_UNIFIED EF_CUDA_64BIT_ADDRESS EF_CUDA_ACCELERATORS EF_CUDA_SM90 EF_CUDA_VIRTUAL_SM(EF_CUDA_SM90)"
	.elftype	@"ET_EXEC"


//--------------------- .nv.info                  --------------------------
	.section	.nv.info,"",@"SHT_CUDA_INFO"
	.align	4


	//----- nvinfo : EIATTR_REGCOUNT
	.align		4
        /*0000*/ 	.byte	0x04, 0x2f
        /*0002*/ 	.short	(.L_1 - .L_0)
	.align		4
.L_0:
        /*0004*/ 	.word	index@(triton_poi_fused_convolution_26)
        /*0008*/ 	.word	0x00000012


	//----- nvinfo : EIATTR_MIN_STACK_SIZE
	.align		4
.L_1:
        /*000c*/ 	.byte	0x04, 0x12
        /*000e*/ 	.short	(.L_3 - .L_2)
	.align		4
.L_2:
        /*0010*/ 	.word	index@(triton_poi_fused_convolution_26)
        /*0014*/ 	.word	0x00000000


	//----- nvinfo : EIATTR_FRAME_SIZE
	.align		4
.L_3:
        /*0018*/ 	.byte	0x04, 0x11
        /*001a*/ 	.short	(.L_5 - .L_4)
	.align		4
.L_4:
        /*001c*/ 	.word	index@(triton_poi_fused_convolution_26)
        /*0020*/ 	.word	0x00000000


	//----- nvinfo : EIATTR_MIN_STACK_SIZE
	.align		4
.L_5:
        /*0024*/ 	.byte	0x04, 0x12
        /*0026*/ 	.short	(.L_7 - .L_6)
	.align		4
.L_6:
        /*0028*/ 	.word	index@(triton_poi_fused_convolution_26)
        /*002c*/ 	.word	0x00000000
.L_7:


//--------------------- .nv.info.triton_poi_fused_convolution_26 --------------------------
	.section	.nv.info.triton_poi_fused_convolution_26,"",@"SHT_CUDA_INFO"
	.sectionflags	@""
	.align	4


	//----- nvinfo : EIATTR_CUDA_API_VERSION
	.align		4
        /*0000*/ 	.byte	0x04, 0x37
        /*0002*/ 	.short	(.L_9 - .L_8)
.L_8:
        /*0004*/ 	.word	0x0000007c


	//----- nvinfo : EIATTR_KPARAM_INFO
	.align		4
.L_9:
        /*0008*/ 	.byte	0x04, 0x17
        /*000a*/ 	.short	(.L_11 - .L_10)
.L_10:
        /*000c*/ 	.word	0x00000000
        /*0010*/ 	.short	0x0004
        /*0012*/ 	.short	0x001c
        /*0014*/ 	.byte	0x00, 0xf0, 0x11, 0x00


	//----- nvinfo : EIATTR_KPARAM_INFO
	.align		4
.L_11:
        /*0018*/ 	.byte	0x04, 0x17
        /*001a*/ 	.short	(.L_13 - .L_12)
.L_12:
        /*001c*/ 	.word	0x00000000
        /*0020*/ 	.short	0x0003
        /*0022*/ 	.short	0x0018
        /*0024*/ 	.byte	0x00, 0xf0, 0x11, 0x00


	//----- nvinfo : EIATTR_KPARAM_INFO
	.align		4
.L_13:
        /*0028*/ 	.byte	0x04, 0x17
        /*002a*/ 	.short	(.L_15 - .L_14)
.L_14:
        /*002c*/ 	.word	0x00000000
        /*0030*/ 	.short	0x0002
        /*0032*/ 	.short	0x0010
        /*0034*/ 	.byte	0x00, 0xf4, 0x21, 0x00


	//----- nvinfo : EIATTR_KPARAM_INFO
	.align		4
.L_15:
        /*0038*/ 	.byte	0x04, 0x17
        /*003a*/ 	.short	(.L_17 - .L_16)
.L_16:
        /*003c*/ 	.word	0x00000000
        /*0040*/ 	.short	0x0001
        /*0042*/ 	.short	0x0008
        /*0044*/ 	.byte	0x00, 0xf4, 0x21, 0x00


	//----- nvinfo : EIATTR_KPARAM_INFO
	.align		4
.L_17:
        /*0048*/ 	.byte	0x04, 0x17
        /*004a*/ 	.short	(.L_19 - .L_18)
.L_18:
        /*004c*/ 	.word	0x00000000
        /*0050*/ 	.short	0x0000
        /*0052*/ 	.short	0x0000
        /*0054*/ 	.byte	0x00, 0xf4, 0x21, 0x00


	//----- nvinfo : EIATTR_SPARSE_MMA_MASK
	.align		4
.L_19:
        /*0058*/ 	.byte	0x03, 0x50
        /*005a*/ 	.short	0x0000


	//----- nvinfo : EIATTR_MAXREG_COUNT
	.align		4
        /*005c*/ 	.byte	0x03, 0x1b
        /*005e*/ 	.short	0x00ff


	//----- nvinfo : EIATTR_EXIT_INSTR_OFFSETS
	.align		4
        /*0060*/ 	.byte	0x04, 0x1c
        /*0062*/ 	.short	(.L_21 - .L_20)


	//   ....[0]....
.L_20:
        /*0064*/ 	.word	0x000003f0


	//   ....[1]....
        /*0068*/ 	.word	0x00000410


	//----- nvinfo : EIATTR_REQNTID
	.align		4
.L_21:
        /*006c*/ 	.byte	0x04, 0x10
        /*006e*/ 	.short	(.L_23 - .L_22)
.L_22:
        /*0070*/ 	.word	0x00000080
        /*0074*/ 	.word	0x00000001
        /*0078*/ 	.word	0x00000001


	//----- nvinfo : EIATTR_CBANK_PARAM_SIZE
	.align		4
.L_23:
        /*007c*/ 	.byte	0x03, 0x19
        /*007e*/ 	.short	0x0020


	//----- nvinfo : EIATTR_PARAM_CBANK
	.align		4
        /*0080*/ 	.byte	0x04, 0x0a
        /*0082*/ 	.short	(.L_25 - .L_24)
	.align		4
.L_24:
        /*0084*/ 	.word	index@(.nv.constant0.triton_poi_fused_convolution_26)
        /*0088*/ 	.short	0x0210
        /*008a*/ 	.short	0x0020


	//----- nvinfo : EIATTR_SW_WAR
	.align		4
.L_25:
        /*008c*/ 	.byte	0x04, 0x36
        /*008e*/ 	.short	(.L_27 - .L_26)
.L_26:
        /*0090*/ 	.word	0x00000008
.L_27:


//--------------------- .nv.callgraph             --------------------------
	.section	.nv.callgraph,"",@"SHT_CUDA_CALLGRAPH"
	.align	4
	.sectionentsize	8
	.align		4
        /*0000*/ 	.word	0x00000000
	.align		4
        /*0004*/ 	.word	0xffffffff
	.align		4
        /*0008*/ 	.word	0x00000000
	.align		4
        /*000c*/ 	.word	0xfffffffe
	.align		4
        /*0010*/ 	.word	0x00000000
	.align		4
        /*0014*/ 	.word	0xfffffffd
	.align		4
        /*0018*/ 	.word	0x00000000
	.align		4
        /*001c*/ 	.word	0xfffffffc


//--------------------- .text.triton_poi_fused_convolution_26 --------------------------
	.section	.text.triton_poi_fused_convolution_26,"ax",@progbits
	.sectionflags	@"SHF_BARRIERS=1"
	.align	128
        .global         triton_poi_fused_convolution_26
        .type           triton_poi_fused_convolution_26,@function
        .size           triton_poi_fused_convolution_26,(.L_x_1 - triton_poi_fused_convolution_26)
        .other          triton_poi_fused_convolution_26,@"STO_CUDA_ENTRY STV_DEFAULT"
triton_poi_fused_convolution_26:
.text.triton_poi_fused_convolution_26:
[----:B------:R-:W0:Y:S02]  /*0000*/  LDC R1, c[0x0][0x28] ;  /* 0x00000a00ff017b82 */ /* 0x000e240000000800 */
[----:B------:R-:W1:Y:S01]  /*0010*/  S2R R11, SR_TID.X ;  /* 0x00000000000b7919 */ /* 0x000e620000002100 */
[----:B------:R-:W2:Y:S01]  /*0020*/  S2UR UR4, SR_CTAID.Y ;  /* 0x00000000000479c3 */ /* 0x000ea20000002600 */
[----:B------:R-:W-:-:S07]  /*0030*/  ULDC.64 UR8, c[0x0][0x208] ;  /* 0x0000820000087ab9 */ /* 0x000fce0000000a00 */
[----:B------:R-:W3:Y:S08]  /*0040*/  S2UR UR5, SR_CTAID.X ;  /* 0x00000000000579c3 */ /* 0x000ef00000002500 */
[----:B------:R-:W4:Y:S01]  /*0050*/  LDC.64 R2, c[0x0][0x210] ;  /* 0x00008400ff027b82 */ /* 0x000f220000000a00 */
[----:B--2---:R-:W-:Y:S01]  /*0060*/  USHF.L.U32 UR4, UR4, 0x4, URZ ;  /* 0x0000000404047899 */ /* 0x004fe2000800063f */
[----:B-1----:R-:W-:Y:S01]  /*0070*/  SHF.R.U32.HI R0, RZ, 0x3, R11 ;  /* 0x00000003ff007819 */ /* 0x002fe2000001160b */
[----:B------:R-:W-:Y:S01]  /*0080*/  IMAD.SHL.U32 R6, R11, 0x2, RZ ;  /* 0x000000020b067824 */ /* 0x000fe200078e00ff */
[----:B---3--:R-:W-:-:S02]  /*0090*/  USHF.L.U32 UR5, UR5, 0x4, URZ ;  /* 0x0000000405057899 */ /* 0x008fc4000800063f */
[----:B------:R-:W-:Y:S02]  /*00a0*/  SGXT.U32 R0, R0, 0x4 ;  /* 0x000000040000781a */ /* 0x000fe40000000000 */
[----:B------:R-:W-:Y:S02]  /*00b0*/  LOP3.LUT R6, R6, 0xe, RZ, 0xc0, !PT ;  /* 0x0000000e06067812 */ /* 0x000fe400078ec0ff */
[----:B------:R-:W-:-:S04]  /*00c0*/  LOP3.LUT R4, R0, UR4, RZ, 0xfc, !PT ;  /* 0x0000000400047c12 */ /* 0x000fc8000f8efcff */
[----:B------:R-:W-:-:S04]  /*00d0*/  SHF.R.S32.HI R5, RZ, 0x1f, R4 ;  /* 0x0000001fff057819 */ /* 0x000fc80000011404 */
[----:B------:R-:W-:Y:S02]  /*00e0*/  LEA.HI R7, R5, R4, RZ, 0x4 ;  /* 0x0000000405077211 */ /* 0x000fe400078f20ff */
[----:B------:R-:W-:Y:S02]  /*00f0*/  LOP3.LUT R5, R6, UR5, RZ, 0xfc, !PT ;  /* 0x0000000506057c12 */ /* 0x000fe4000f8efcff */
[C---:B------:R-:W-:Y:S01]  /*0100*/  LOP3.LUT R9, R7.reuse, 0xffffff0, RZ, 0xc0, !PT ;  /* 0x0ffffff007097812 */ /* 0x040fe200078ec0ff */
[----:B------:R-:W-:Y:S01]  /*0110*/  IMAD.SHL.U32 R7, R7, 0x20, RZ ;  /* 0x0000002007077824 */ /* 0x000fe200078e00ff */
[----:B------:R-:W-:-:S03]  /*0120*/  ISETP.GE.AND P0, PT, R5, 0x10, PT ;  /* 0x000000100500780c */ /* 0x000fc60003f06270 */
[C---:B------:R-:W-:Y:S01]  /*0130*/  IMAD.IADD R8, R4.reuse, 0x1, -R9 ;  /* 0x0000000104087824 */ /* 0x040fe200078e0a09 */
[----:B------:R-:W-:Y:S02]  /*0140*/  LOP3.LUT R7, R7, 0xfffffe00, RZ, 0xc0, !PT ;  /* 0xfffffe0007077812 */ /* 0x000fe400078ec0ff */
[----:B------:R-:W-:Y:S01]  /*0150*/  ISETP.LT.AND P0, PT, R4, 0x40, !P0 ;  /* 0x000000400400780c */ /* 0x000fe20004701270 */
[----:B------:R-:W-:Y:S01]  /*0160*/  IMAD R8, R8, 0x10, R5 ;  /* 0x0000001008087824 */ /* 0x000fe200078e0205 */
[----:B------:R-:W-:-:S04]  /*0170*/  CS2R R4, SRZ ;  /* 0x0000000000047805 */ /* 0x000fc8000001ff00 */
[----:B------:R-:W-:-:S05]  /*0180*/  IADD3 R7, R8, 0x100, R7 ;  /* 0x0000010008077810 */ /* 0x000fca0007ffe007 */
[----:B----4-:R-:W-:-:S05]  /*0190*/  IMAD.WIDE R2, R7, 0x4, R2 ;  /* 0x0000000407027825 */ /* 0x010fca00078e0202 */
[----:B------:R1:W2:Y:S01]  /*01a0*/  @P0 LDG.E.EL.64 R4, desc[UR8][R2.64] ;  /* 0x0000000802040981 */ /* 0x0002a2000c2e1b00 */
[----:B------:R-:W3:Y:S01]  /*01b0*/  S2UR UR7, SR_CgaCtaId ;  /* 0x00000000000779c3 */ /* 0x000ee20000008800 */
[C---:B------:R-:W-:Y:S01]  /*01c0*/  IMAD.SHL.U32 R7, R11.reuse, 0x20, RZ ;  /* 0x000000200b077824 */ /* 0x040fe200078e00ff */
[----:B------:R-:W-:Y:S01]  /*01d0*/  UMOV UR6, 0x400 ;  /* 0x0000040000067882 */ /* 0x000fe20000000000 */
[----:B------:R-:W-:-:S03]  /*01e0*/  IMAD.SHL.U32 R10, R11, 0x8, RZ ;  /* 0x000000080b0a7824 */ /* 0x000fc600078e00ff */
[----:B------:R-:W-:Y:S02]  /*01f0*/  LOP3.LUT R7, R7, 0xe0, RZ, 0xc0, !PT ;  /* 0x000000e007077812 */ /* 0x000fe400078ec0ff */
[----:B-1----:R-:W-:Y:S02]  /*0200*/  LOP3.LUT R2, R11, 0x78, RZ, 0xc0, !PT ;  /* 0x000000780b027812 */ /* 0x002fe400078ec0ff */
[C---:B------:R-:W-:Y:S02]  /*0210*/  LOP3.LUT R9, R7.reuse, 0x10, RZ, 0xfc, !PT ;  /* 0x0000001007097812 */ /* 0x040fe400078efcff */
[----:B------:R-:W-:Y:S02]  /*0220*/  LOP3.LUT R8, R7, R0, RZ, 0xfc, !PT ;  /* 0x0000000007087212 */ /* 0x000fe400078efcff */
[----:B------:R-:W-:Y:S02]  /*0230*/  LOP3.LUT R3, R10, 0x3f8, RZ, 0xc0, !PT ;  /* 0x000003f80a037812 */ /* 0x000fe400078ec0ff */
[----:B------:R-:W-:-:S02]  /*0240*/  LOP3.LUT R10, R6, UR4, RZ, 0xfc, !PT ;  /* 0x00000004060a7c12 */ /* 0x000fc4000f8efcff */
[----:B------:R-:W-:-:S04]  /*0250*/  LOP3.LUT R0, R0, UR5, RZ, 0xfc, !PT ;  /* 0x0000000500007c12 */ /* 0x000fc8000f8efcff */
[----:B------:R-:W-:Y:S01]  /*0260*/  ISETP.GE.AND P0, PT, R0, 0x10, PT ;  /* 0x000000100000780c */ /* 0x000fe20003f06270 */
[----:B---3--:R-:W-:-:S03]  /*0270*/  UPRMT UR6, UR7, 0x654, UR6 ;  /* 0x0000065407067896 */ /* 0x008fc60008000006 */
[----:B------:R-:W-:-:S03]  /*0280*/  ISETP.LT.AND P0, PT, R10, 0x40, !P0 ;  /* 0x000000400a00780c */ /* 0x000fc60004701270 */
[----:B------:R-:W-:Y:S02]  /*0290*/  LEA.HI R7, R7, UR6, RZ, 0x1f ;  /* 0x0000000607077c11 */ /* 0x000fe4000f8ff8ff */
[----:B------:R-:W-:Y:S02]  /*02a0*/  LEA.HI R9, R9, UR6, RZ, 0x1f ;  /* 0x0000000609097c11 */ /* 0x000fe4000f8ff8ff */
[----:B------:R-:W-:Y:S01]  /*02b0*/  IADD3 R2, R3, UR6, R2 ;  /* 0x0000000603027c10 */ /* 0x000fe2000fffe002 */
[C---:B------:R-:W-:Y:S02]  /*02c0*/  IMAD R15, R8.reuse, 0x4, R7 ;  /* 0x00000004080f7824 */ /* 0x040fe400078e0207 */
[----:B------:R-:W-:Y:S01]  /*02d0*/  IMAD R12, R8, 0x4, R9 ;  /* 0x00000004080c7824 */ /* 0x000fe200078e0209 */
[----:B------:R-:W-:Y:S01]  /*02e0*/  SHF.R.S32.HI R9, RZ, 0x1f, R10 ;  /* 0x0000001fff097819 */ /* 0x000fe2000001140a */
[----:B------:R-:W1:Y:S03]  /*02f0*/  LDC.64 R6, c[0x0][0x218] ;  /* 0x00008600ff067b82 */ /* 0x000e660000000a00 */
[----:B------:R-:W-:-:S04]  /*0300*/  LEA.HI R11, R9, R10, RZ, 0x4 ;  /* 0x0000000a090b7211 */ /* 0x000fc800078f20ff */
[C---:B------:R-:W-:Y:S01]  /*0310*/  LOP3.LUT R13, R11.reuse, 0xfffffff0, RZ, 0xc0, !PT ;  /* 0xfffffff00b0d7812 */ /* 0x040fe200078ec0ff */
[----:B------:R-:W3:Y:S01]  /*0320*/  LDC.64 R8, c[0x0][0x220] ;  /* 0x00008800ff087b82 */ /* 0x000ee20000000a00 */
[----:B------:R-:W-:-:S03]  /*0330*/  IMAD.SHL.U32 R11, R11, 0x10, RZ ;  /* 0x000000100b0b7824 */ /* 0x000fc600078e00ff */
[----:B------:R-:W-:-:S04]  /*0340*/  IMAD.IADD R13, R10, 0x1, -R13 ;  /* 0x000000010a0d7824 */ /* 0x000fc800078e0a0d */
[----:B------:R-:W-:Y:S01]  /*0350*/  IMAD R13, R0, 0x10, R13 ;  /* 0x00000010000d7824 */ /* 0x000fe200078e020d */
[----:B------:R-:W-:-:S05]  /*0360*/  LOP3.LUT R0, R11, 0xffffff00, RZ, 0xc0, !PT ;  /* 0xffffff000b007812 */ /* 0x000fca00078ec0ff */
[----:B------:R-:W-:Y:S01]  /*0370*/  IMAD.IADD R13, R13, 0x1, R0 ;  /* 0x000000010d0d7824 */ /* 0x000fe200078e0200 */
[----:B--2---:R-:W-:Y:S04]  /*0380*/  STS [R15], R4 ;  /* 0x000000040f007388 */ /* 0x004fe80000000800 */
[----:B------:R1:W-:Y:S01]  /*0390*/  STS [R12+0x40], R5 ;  /* 0x000040050c007388 */ /* 0x0003e20000000800 */
[----:B------:R-:W-:Y:S01]  /*03a0*/  BAR.SYNC.DEFER_BLOCKING 0x0 ;  /* 0x0000000000007b1d */ /* 0x000fe20000010000 */
[----:B-1----:R-:W-:-:S04]  /*03b0*/  IMAD.WIDE R4, R13, 0x4, R6 ;  /* 0x000000040d047825 */ /* 0x002fc800078e0206 */
[----:B---3--:R-:W-:Y:S01]  /*03c0*/  IMAD.WIDE R6, R13, 0x4, R8 ;  /* 0x000000040d067825 */ /* 0x008fe200078e0208 */
[----:B------:R-:W1:Y:S04]  /*03d0*/  LDS.64 R2, [R2] ;  /* 0x0000000002027984 */ /* 0x000e680000000a00 */
[----:B-1----:R1:W-:Y:S01]  /*03e0*/  @P0 STG.E.64 desc[UR8][R4.64], R2 ;  /* 0x0000000204000986 */ /* 0x0023e2000c101b08 */
[----:B------:R-:W-:Y:S05]  /*03f0*/  @!P0 EXIT ;  /* 0x000000000000894d */ /* 0x000fea0003800000 */
[----:B------:R-:W-:Y:S01]  /*0400*/  STG.E.64 desc[UR8][R6.64], R2 ;  /* 0x0000000206007986 */ /* 0x000fe2000c101b08 */
[----:B------:R-:W-:Y:S05]  /*0410*/  EXIT ;  /* 0x000000000000794d */ /* 0x000fea0003800000 */
.L_x_0:
[----:B------:R-:W-:-:S00]  /*0420*/  BRA `(.L_x_0) ;  /* 0xfffffffc00fc7947 */ /* 0x000fc0000383ffff */
[----:B------:R-:W-:-:S00]  /*0430*/  NOP ;  /* 0x0000000000007918 */ /* 0x000fc00000000000 */
        /* <DEDUP_REMOVED lines=12> */
.L_x_1:


//--------------------- .nv.shared.triton_poi_fused_convolution_26 --------------------------
	.section	.nv.shared.triton_poi_fused_convolution_26,"aw",@nobits
	.sectionflags	@""
	.align	16
	.zero		1024


//--------------------- .nv.constant0.triton_poi_fused_convolution_26 --------------------------
	.section	.nv.constant0.triton_poi_fused_convolution_26,"a",@progbits
	.sectionflags	@""
	.align	4
.nv.constant0.triton_poi_fused_convolution_26:
	.zero		560
